//
// Generated by NVIDIA NVVM Compiler
//
// Compiler Build ID: CL-36424714
// Cuda compilation tools, release 13.0, V13.0.88
// Based on NVVM 20.0.0
//

.version 9.0
.target sm_100
.address_size 64

	// .globl	_Z10add_kernelPfS_S_i

.visible .entry _Z10add_kernelPfS_S_i(
	.param .u64 .ptr .align 1 _Z10add_kernelPfS_S_i_param_0,
	.param .u64 .ptr .align 1 _Z10add_kernelPfS_S_i_param_1,
	.param .u64 .ptr .align 1 _Z10add_kernelPfS_S_i_param_2,
	.param .u32 _Z10add_kernelPfS_S_i_param_3
)
{
	.reg .pred 	%p<2>;
	.reg .b32 	%r<6>;
	.reg .b32 	%f<4>;
	.reg .b64 	%rd<11>;

	ld.param.u64 	%rd1, [_Z10add_kernelPfS_S_i_param_0];
	ld.param.u64 	%rd2, [_Z10add_kernelPfS_S_i_param_1];
	ld.param.u64 	%rd3, [_Z10add_kernelPfS_S_i_param_2];
	ld.param.u32 	%r2, [_Z10add_kernelPfS_S_i_param_3];
	mov.u32 	%r3, %tid.x;
	mov.u32 	%r4, %ntid.x;
	mov.u32 	%r5, %ctaid.x;
	mad.lo.s32 	%r1, %r4, %r5, %r3;
	setp.ge.s32 	%p1, %r1, %r2;
	@%p1 bra 	$L__BB0_2;
	cvta.to.global.u64 	%rd4, %rd1;
	cvta.to.global.u64 	%rd5, %rd2;
	cvta.to.global.u64 	%rd6, %rd3;
	mul.wide.s32 	%rd7, %r1, 4;
	add.s64 	%rd8, %rd4, %rd7;
	ld.global.f32 	%f1, [%rd8];
	add.s64 	%rd9, %rd5, %rd7;
	ld.global.f32 	%f2, [%rd9];
	add.f32 	%f3, %f1, %f2;
	add.s64 	%rd10, %rd6, %rd7;
	st.global.f32 	[%rd10], %f3;
$L__BB0_2:
	ret;

}


// ===== COMPILED SASS (sm_100) =====

	.target	sm_100

	.elftype	@"ET_EXEC"


//--------------------- .note.nv.tkinfo           --------------------------
	.section	.note.nv.tkinfo,"",@"SHT_NOTE"
	.sectionflags	@"SHF_NOTE_NV_TKINFO"
	.tkinfo
        /*0018*/ 	.word	0x00000002
        /*0030*/ 	.string	""
        /*0030*/ 	.string	"ptxas"
        /*0030*/ 	.string	"Cuda compilation tools, release 13.0, V13.0.88"
        /*0030*/ 	.string	"Build cuda_13.0.r13.0/compiler.36424714_0"
        /*0030*/ 	.string	"-arch sm_100 -m 64 "



//--------------------- .note.nv.cuinfo           --------------------------
	.section	.note.nv.cuinfo,"",@"SHT_NOTE"
	.sectionflags	@"SHF_NOTE_NV_CUINFO"
        /*0018*/ 	.short	0x0002
        /*001a*/ 	.short	0x0064
        /*001c*/ 	.short	0x0082
	.zero		2


//--------------------- .nv.info                  --------------------------
	.section	.nv.info,"",@"SHT_CUDA_INFO"
	.align	4


	//----- nvinfo : EIATTR_REGCOUNT
	.align		4
        /*0000*/ 	.byte	0x04, 0x2f
        /*0002*/ 	.short	(.L_1 - .L_0)
	.align		4
.L_0:
        /*0004*/ 	.word	index@(_Z10add_kernelPfS_S_i)
        /*0008*/ 	.word	0x0000000c


	//----- nvinfo : EIATTR_FRAME_SIZE
	.align		4
.L_1:
        /*000c*/ 	.byte	0x04, 0x11
        /*000e*/ 	.short	(.L_3 - .L_2)
	.align		4
.L_2:
        /*0010*/ 	.word	index@(_Z10add_kernelPfS_S_i)
        /*0014*/ 	.word	0x00000000


	//----- nvinfo : EIATTR_MIN_STACK_SIZE
	.align		4
.L_3:
        /*0018*/ 	.byte	0x04, 0x12
        /*001a*/ 	.short	(.L_5 - .L_4)
	.align		4
.L_4:
        /*001c*/ 	.word	index@(_Z10add_kernelPfS_S_i)
        /*0020*/ 	.word	0x00000000
.L_5:


//--------------------- .nv.compat                --------------------------
	.section	.nv.compat,"",@"SHT_CUDA_COMPAT_INFO"
	.align	4
        /*0000*/ 	.byte	0x02, 0x09, 0x00, 0x00, 0x02, 0x02, 0x01, 0x00, 0x02, 0x05, 0x05, 0x00, 0x03, 0x07, 0x01, 0x01
        /*0010*/ 	.byte	0x02, 0x03, 0x00, 0x00, 0x02, 0x06, 0x01, 0x00, 0x04, 0x0b, 0x08, 0x00, 0x09, 0x00, 0x00, 0x00
        /*0020*/ 	.byte	0x00, 0x00, 0x00, 0x00


//--------------------- .nv.info._Z10add_kernelPfS_S_i --------------------------
	.section	.nv.info._Z10add_kernelPfS_S_i,"",@"SHT_CUDA_INFO"
	.sectionflags	@""
	.align	4


	//----- nvinfo : EIATTR_CUDA_API_VERSION
	.align		4
        /*0000*/ 	.byte	0x04, 0x37
        /*0002*/ 	.short	(.L_7 - .L_6)
.L_6:
        /*0004*/ 	.word	0x00000082


	//----- nvinfo : EIATTR_KPARAM_INFO
	.align		4
.L_7:
        /*0008*/ 	.byte	0x04, 0x17
        /*000a*/ 	.short	(.L_9 - .L_8)
.L_8:
        /*000c*/ 	.word	0x00000000
        /*0010*/ 	.short	0x0003
        /*0012*/ 	.short	0x0018
        /*0014*/ 	.byte	0x00, 0xf0, 0x11, 0x00


	//----- nvinfo : EIATTR_KPARAM_INFO
	.align		4
.L_9:
        /*0018*/ 	.byte	0x04, 0x17
        /*001a*/ 	.short	(.L_11 - .L_10)
.L_10:
        /*001c*/ 	.word	0x00000000
        /*0020*/ 	.short	0x0002
        /*0022*/ 	.short	0x0010
        /*0024*/ 	.byte	0x00, 0xf5, 0x21, 0x00


	//----- nvinfo : EIATTR_KPARAM_INFO
	.align		4
.L_11:
        /*0028*/ 	.byte	0x04, 0x17
        /*002a*/ 	.short	(.L_13 - .L_12)
.L_12:
        /*002c*/ 	.word	0x00000000
        /*0030*/ 	.short	0x0001
        /*0032*/ 	.short	0x0008
        /*0034*/ 	.byte	0x00, 0xf5, 0x21, 0x00


	//----- nvinfo : EIATTR_KPARAM_INFO
	.align		4
.L_13:
        /*0038*/ 	.byte	0x04, 0x17
        /*003a*/ 	.short	(.L_15 - .L_14)
.L_14:
        /*003c*/ 	.word	0x00000000
        /*0040*/ 	.short	0x0000
        /*0042*/ 	.short	0x0000
        /*0044*/ 	.byte	0x00, 0xf5, 0x21, 0x00


	//----- nvinfo : EIATTR_SPARSE_MMA_MASK
	.align		4
.L_15:
        /*0048*/ 	.byte	0x03, 0x50
        /*004a*/ 	.short	0x0000


	//----- nvinfo : EIATTR_MAXREG_COUNT
	.align		4
        /*004c*/ 	.byte	0x03, 0x1b
        /*004e*/ 	.short	0x00ff


	//----- nvinfo : EIATTR_MERCURY_ISA_VERSION
	.align		4
        /*0050*/ 	.byte	0x03, 0x5f
        /*0052*/ 	.short	0x0101


	//----- nvinfo : EIATTR_VRC_CTA_INIT_COUNT
	.align		4
        /*0054*/ 	.byte	0x02, 0x4a
	.zero		1
	.zero		1


	//----- nvinfo : EIATTR_EXIT_INSTR_OFFSETS
	.align		4
        /*0058*/ 	.byte	0x04, 0x1c
        /*005a*/ 	.short	(.L_17 - .L_16)


	//   ....[0]....
.L_16:
        /*005c*/ 	.word	0x00000070


	//   ....[1]....
        /*0060*/ 	.word	0x00000130


	//----- nvinfo : EIATTR_CBANK_PARAM_SIZE
	.align		4
.L_17:
        /*0064*/ 	.byte	0x03, 0x19
        /*0066*/ 	.short	0x001c


	//----- nvinfo : EIATTR_PARAM_CBANK
	.align		4
        /*0068*/ 	.byte	0x04, 0x0a
        /*006a*/ 	.short	(.L_19 - .L_18)
	.align		4
.L_18:
        /*006c*/ 	.word	index@(.nv.constant0._Z10add_kernelPfS_S_i)
        /*0070*/ 	.short	0x0380
        /*0072*/ 	.short	0x001c


	//----- nvinfo : EIATTR_SW_WAR
	.align		4
.L_19:
        /*0074*/ 	.byte	0x04, 0x36
        /*0076*/ 	.short	(.L_21 - .L_20)
.L_20:
        /*0078*/ 	.word	0x00000008
.L_21:


//--------------------- .nv.callgraph             --------------------------
	.section	.nv.callgraph,"",@"SHT_CUDA_CALLGRAPH"
	.align	4
	.sectionentsize	8
	.align		4
        /*0000*/ 	.word	0x00000000
	.align		4
        /*0004*/ 	.word	0xffffffff
	.align		4
        /*0008*/ 	.word	0x00000000
	.align		4
        /*000c*/ 	.word	0xfffffffe
	.align		4
        /*0010*/ 	.word	0x00000000
	.align		4
        /*0014*/ 	.word	0xfffffffd
	.align		4
        /*0018*/ 	.word	0x00000000
	.align		4
        /*001c*/ 	.word	0xfffffffc


//--------------------- .text._Z10add_kernelPfS_S_i --------------------------
	.section	.text._Z10add_kernelPfS_S_i,"ax",@progbits
	.align	128
        .global         _Z10add_kernelPfS_S_i
        .type           _Z10add_kernelPfS_S_i,@function
        .size           _Z10add_kernelPfS_S_i,(.L_x_1 - _Z10add_kernelPfS_S_i)
        .other          _Z10add_kernelPfS_S_i,@"STO_CUDA_ENTRY STV_DEFAULT"
_Z10add_kernelPfS_S_i:
.text._Z10add_kernelPfS_S_i:
[----:B------:R-:W-:Y:S01]  /*0000*/  LDC R1, c[0x0][0x37c] ;  /* 0x0000df00ff017b82 */ /* 0x000fe20000000800 */
[----:B------:R-:W0:Y:S01]  /*0010*/  S2R R9, SR_TID.X ;  /* 0x0000000000097919 */ /* 0x000e220000002100 */
[----:B------:R-:W0:Y:S01]  /*0020*/  LDCU UR4, c[0x0][0x360] ;  /* 0x00006c00ff0477ac */ /* 0x000e220008000800 */
[----:B------:R-:W0:Y:S01]  /*0030*/  S2R R0, SR_CTAID.X ;  /* 0x0000000000007919 */ /* 0x000e220000002500 */
[----:B------:R-:W1:Y:S01]  /*0040*/  LDCU UR5, c[0x0][0x398] ;  /* 0x00007300ff0577ac */ /* 0x000e620008000800 */
[----:B0-----:R-:W-:-:S05]  /*0050*/  IMAD R9, R0, UR4, R9 ;  /* 0x0000000400097c24 */ /* 0x001fca000f8e0209 */
[----:B-1----:R-:W-:-:S13]  /*0060*/  ISETP.GE.AND P0, PT, R9, UR5, PT ;  /* 0x0000000509007c0c */ /* 0x002fda000bf06270 */
[----:B------:R-:W-:Y:S05]  /*0070*/  @P0 EXIT ;  /* 0x000000000000094d */ /* 0x000fea0003800000 */
[----:B------:R-:W0:Y:S01]  /*0080*/  LDC.64 R2, c[0x0][0x380] ;  /* 0x0000e000ff027b82 */ /* 0x000e220000000a00 */
[----:B------:R-:W1:Y:S07]  /*0090*/  LDCU.64 UR4, c[0x0][0x358] ;  /* 0x00006b00ff0477ac */ /* 0x000e6e0008000a00 */
[----:B------:R-:W2:Y:S08]  /*00a0*/  LDC.64 R4, c[0x0][0x388] ;  /* 0x0000e200ff047b82 */ /* 0x000eb00000000a00 */
[----:B------:R-:W3:Y:S01]  /*00b0*/  LDC.64 R6, c[0x0][0x390] ;  /* 0x0000e400ff067b82 */ /* 0x000ee20000000a00 */
[----:B0-----:R-:W-:-:S06]  /*00c0*/  IMAD.WIDE R2, R9, 0x4, R2 ;  /* 0x0000000409027825 */ /* 0x001fcc00078e0202 */
[----:B-1----:R-:W4:Y:S01]  /*00d0*/  LDG.E R2, desc[UR4][R2.64] ;  /* 0x0000000402027981 */ /* 0x002f22000c1e1900 */
[----:B--2---:R-:W-:-:S06]  /*00e0*/  IMAD.WIDE R4, R9, 0x4, R4 ;  /* 0x0000000409047825 */ /* 0x004fcc00078e0204 */
[----:B------:R-:W4:Y:S01]  /*00f0*/  LDG.E R5, desc[UR4][R4.64] ;  /* 0x0000000404057981 */ /* 0x000f22000c1e1900 */
[----:B---3--:R-:W-:-:S04]  /*0100*/  IMAD.WIDE R6, R9, 0x4, R6 ;  /* 0x0000000409067825 */ /* 0x008fc800078e0206 */
[----:B----4-:R-:W-:-:S05]  /*0110*/  FADD R9, R2, R5 ;  /* 0x0000000502097221 */ /* 0x010fca0000000000 */
[----:B------:R-:W-:Y:S01]  /*0120*/  STG.E desc[UR4][R6.64], R9 ;  /* 0x0000000906007986 */ /* 0x000fe2000c101904 */
[----:B------:R-:W-:Y:S05]  /*0130*/  EXIT ;  /* 0x000000000000794d */ /* 0x000fea0003800000 */
.L_x_0:
[----:B------:R-:W-:-:S00]  /*0140*/  BRA `(.L_x_0) ;  /* 0xfffffffc00fc7947 */ /* 0x000fc0000383ffff */
[----:B------:R-:W-:-:S00]  /*0150*/  NOP ;  /* 0x0000000000007918 */ /* 0x000fc00000000000 */
        /* <DEDUP_REMOVED lines=10> */
.L_x_1:


//--------------------- .nv.shared.reserved.0     --------------------------
	.section	.nv.shared.reserved.0,"aw",@nobits
	.weak		__nv_reservedSMEM_offset_0_alias
	.size		__nv_reservedSMEM_offset_0_alias, 0, 64
	.other		__nv_reservedSMEM_offset_0_alias,@"STO_CUDA_RESERVED_SHARED STV_DEFAULT"
__nv_reservedSMEM_offset_0_alias:
	.zero		0
	.zero		64


//--------------------- .nv.constant0._Z10add_kernelPfS_S_i --------------------------
	.section	.nv.constant0._Z10add_kernelPfS_S_i,"a",@progbits
	.sectionflags	@""
	.align	4
.nv.constant0._Z10add_kernelPfS_S_i:
	.zero		924


//--------------------- SYMBOLS --------------------------

	.type		.nv.reservedSmem.offset0,@object
	.size		.nv.reservedSmem.offset0,0x4
